	.headerflags	@"EF_CUDA_TEXMODE_UNIFIED EF_CUDA_64BIT_ADDRESS EF_CUDA_SM86 EF_CUDA_VIRTUAL_SM(EF_CUDA_SM86)"
	.elftype	@"ET_EXEC"


//--------------------- .nv.info                  --------------------------
	.section	.nv.info,"",@"SHT_CUDA_INFO"
	.align	4


	//----- nvinfo : EIATTR_REGCOUNT
	.align		4
        /*0000*/ 	.byte	0x04, 0x2f
        /*0002*/ 	.short	(.L_5 - .L_4)
	.align		4
.L_4:
        /*0004*/ 	.word	index@(triton_red_fused__to_copy_add_embedding_mean_mul_pow_rsqrt_5)
        /*0008*/ 	.word	0x00000028


	//----- nvinfo : EIATTR_MIN_STACK_SIZE
	.align		4
.L_5:
        /*000c*/ 	.byte	0x04, 0x12
        /*000e*/ 	.short	(.L_7 - .L_6)
	.align		4
.L_6:
        /*0010*/ 	.word	index@(triton_red_fused__to_copy_add_embedding_mean_mul_pow_rsqrt_5)
        /*0014*/ 	.word	0x00000000


	//----- nvinfo : EIATTR_FRAME_SIZE
	.align		4
.L_7:
        /*0018*/ 	.byte	0x04, 0x11
        /*001a*/ 	.short	(.L_9 - .L_8)
	.align		4
.L_8:
        /*001c*/ 	.word	index@(triton_red_fused__to_copy_add_embedding_mean_mul_pow_rsqrt_5)
        /*0020*/ 	.word	0x00000000


	//----- nvinfo : EIATTR_MIN_STACK_SIZE
	.align		4
.L_9:
        /*0024*/ 	.byte	0x04, 0x12
        /*0026*/ 	.short	(.L_11 - .L_10)
	.align		4
.L_10:
        /*0028*/ 	.word	index@(triton_red_fused__to_copy_add_embedding_mean_mul_pow_rsqrt_5)
        /*002c*/ 	.word	0x00000000
.L_11:


//--------------------- .nv.info.triton_red_fused__to_copy_add_embedding_mean_mul_pow_rsqrt_5 --------------------------
	.section	.nv.info.triton_red_fused__to_copy_add_embedding_mean_mul_pow_rsqrt_5,"",@"SHT_CUDA_INFO"
	.sectionflags	@""
	.align	4


	//----- nvinfo : EIATTR_CUDA_API_VERSION
	.align		4
        /*0000*/ 	.byte	0x04, 0x37
        /*0002*/ 	.short	(.L_13 - .L_12)
.L_12:
        /*0004*/ 	.word	0x0000007c


	//----- nvinfo : EIATTR_SW2861232_WAR
	.align		4
.L_13:
        /*0008*/ 	.byte	0x01, 0x35
	.zero		2


	//----- nvinfo : EIATTR_PARAM_CBANK
	.align		4
        /*000c*/ 	.byte	0x04, 0x0a
        /*000e*/ 	.short	(.L_15 - .L_14)
	.align		4
.L_14:
        /*0010*/ 	.word	index@(.nv.constant0.triton_red_fused__to_copy_add_embedding_mean_mul_pow_rsqrt_5)
        /*0014*/ 	.short	0x0160
        /*0016*/ 	.short	0x0038


	//----- nvinfo : EIATTR_CBANK_PARAM_SIZE
	.align		4
.L_15:
        /*0018*/ 	.byte	0x03, 0x19
        /*001a*/ 	.short	0x0038


	//----- nvinfo : EIATTR_KPARAM_INFO
	.align		4
        /*001c*/ 	.byte	0x04, 0x17
        /*001e*/ 	.short	(.L_17 - .L_16)
.L_16:
        /*0020*/ 	.word	0x00000000
        /*0024*/ 	.short	0x0007
        /*0026*/ 	.short	0x0030
        /*0028*/ 	.byte	0x00, 0xf4, 0x21, 0x00


	//----- nvinfo : EIATTR_KPARAM_INFO
	.align		4
.L_17:
        /*002c*/ 	.byte	0x04, 0x17
        /*002e*/ 	.short	(.L_19 - .L_18)
.L_18:
        /*0030*/ 	.word	0x00000000
        /*0034*/ 	.short	0x0006
        /*0036*/ 	.short	0x002c
        /*0038*/ 	.byte	0x00, 0xf0, 0x11, 0x00


	//----- nvinfo : EIATTR_KPARAM_INFO
	.align		4
.L_19:
        /*003c*/ 	.byte	0x04, 0x17
        /*003e*/ 	.short	(.L_21 - .L_20)
.L_20:
        /*0040*/ 	.word	0x00000000
        /*0044*/ 	.short	0x0005
        /*0046*/ 	.short	0x0028
        /*0048*/ 	.byte	0x00, 0xf0, 0x11, 0x00


	//----- nvinfo : EIATTR_KPARAM_INFO
	.align		4
.L_21:
        /*004c*/ 	.byte	0x04, 0x17
        /*004e*/ 	.short	(.L_23 - .L_22)
.L_22:
        /*0050*/ 	.word	0x00000000
        /*0054*/ 	.short	0x0004
        /*0056*/ 	.short	0x0020
        /*0058*/ 	.byte	0x00, 0xf4, 0x21, 0x00


	//----- nvinfo : EIATTR_KPARAM_INFO
	.align		4
.L_23:
        /*005c*/ 	.byte	0x04, 0x17
        /*005e*/ 	.short	(.L_25 - .L_24)
.L_24:
        /*0060*/ 	.word	0x00000000
        /*0064*/ 	.short	0x0003
        /*0066*/ 	.short	0x0018
        /*0068*/ 	.byte	0x00, 0xf4, 0x21, 0x00


	//----- nvinfo : EIATTR_KPARAM_INFO
	.align		4
.L_25:
        /*006c*/ 	.byte	0x04, 0x17
        /*006e*/ 	.short	(.L_27 - .L_26)
.L_26:
        /*0070*/ 	.word	0x00000000
        /*0074*/ 	.short	0x0002
        /*0076*/ 	.short	0x0010
        /*0078*/ 	.byte	0x00, 0xf4, 0x21, 0x00


	//----- nvinfo : EIATTR_KPARAM_INFO
	.align		4
.L_27:
        /*007c*/ 	.byte	0x04, 0x17
        /*007e*/ 	.short	(.L_29 - .L_28)
.L_28:
        /*0080*/ 	.word	0x00000000
        /*0084*/ 	.short	0x0001
        /*0086*/ 	.short	0x0008
        /*0088*/ 	.byte	0x00, 0xf4, 0x21, 0x00


	//----- nvinfo : EIATTR_KPARAM_INFO
	.align		4
.L_29:
        /*008c*/ 	.byte	0x04, 0x17
        /*008e*/ 	.short	(.L_31 - .L_30)
.L_30:
        /*0090*/ 	.word	0x00000000
        /*0094*/ 	.short	0x0000
        /*0096*/ 	.short	0x0000
        /*0098*/ 	.byte	0x00, 0xf4, 0x21, 0x00


	//----- nvinfo : EIATTR_MAXREG_COUNT
	.align		4
.L_31:
        /*009c*/ 	.byte	0x03, 0x1b
        /*009e*/ 	.short	0x0080


	//----- nvinfo : EIATTR_EXTERNS
	.align		4
        /*00a0*/ 	.byte	0x04, 0x0f
        /*00a2*/ 	.short	(.L_33 - .L_32)


	//   ....[0]....
	.align		4
.L_32:
        /*00a4*/ 	.word	index@(__assertfail)


	//----- nvinfo : EIATTR_COOP_GROUP_MASK_REGIDS
	.align		4
.L_33:
        /*00a8*/ 	.byte	0x04, 0x29
        /*00aa*/ 	.short	(.L_35 - .L_34)


	//   ....[0]....
.L_34:
        /*00ac*/ 	.word	0xffffffff


	//   ....[1]....
        /*00b0*/ 	.word	0xffffffff


	//   ....[2]....
        /*00b4*/ 	.word	0xffffffff


	//   ....[3]....
        /*00b8*/ 	.word	0xffffffff


	//   ....[4]....
        /*00bc*/ 	.word	0xffffffff


	//   ....[5]....
        /*00c0*/ 	.word	0xffffffff


	//----- nvinfo : EIATTR_COOP_GROUP_INSTR_OFFSETS
	.align		4
.L_35:
        /*00c4*/ 	.byte	0x04, 0x28
        /*00c6*/ 	.short	(.L_37 - .L_36)


	//   ....[0]....
.L_36:
        /*00c8*/ 	.word	0x00000ba0


	//   ....[1]....
        /*00cc*/ 	.word	0x00000c00


	//   ....[2]....
        /*00d0*/ 	.word	0x00000c60


	//   ....[3]....
        /*00d4*/ 	.word	0x00000c90


	//   ....[4]....
        /*00d8*/ 	.word	0x00000cd0


	//   ....[5]....
        /*00dc*/ 	.word	0x00000d50


	//----- nvinfo : EIATTR_SYSCALL_OFFSETS
	.align		4
.L_37:
        /*00e0*/ 	.byte	0x04, 0x46
        /*00e2*/ 	.short	(.L_39 - .L_38)


	//   ....[0]....
.L_38:
        /*00e4*/ 	.word	0x00001430


	//----- nvinfo : EIATTR_EXIT_INSTR_OFFSETS
	.align		4
.L_39:
        /*00e8*/ 	.byte	0x04, 0x1c
        /*00ea*/ 	.short	(.L_41 - .L_40)


	//   ....[0]....
.L_40:
        /*00ec*/ 	.word	0x00001300


	//----- nvinfo : EIATTR_REQNTID
	.align		4
.L_41:
        /*00f0*/ 	.byte	0x04, 0x10
        /*00f2*/ 	.short	(.L_43 - .L_42)
.L_42:
        /*00f4*/ 	.word	0x00000200
        /*00f8*/ 	.word	0x00000001
        /*00fc*/ 	.word	0x00000001
.L_43:


//--------------------- .nv.callgraph             --------------------------
	.section	.nv.callgraph,"",@"SHT_CUDA_CALLGRAPH"
	.align	4
	.sectionentsize	8
	.align		4
        /*0000*/ 	.word	0x00000000
	.align		4
        /*0004*/ 	.word	0xffffffff
	.align		4
        /*0008*/ 	.word	index@(triton_red_fused__to_copy_add_embedding_mean_mul_pow_rsqrt_5)
	.align		4
        /*000c*/ 	.word	index@(__assertfail)
	.align		4
        /*0010*/ 	.word	0x00000000
	.align		4
        /*0014*/ 	.word	0xfffffffe
	.align		4
        /*0018*/ 	.word	0x00000000
	.align		4
        /*001c*/ 	.word	0xfffffffd
	.align		4
        /*0020*/ 	.word	0x00000000
	.align		4
        /*0024*/ 	.word	0xfffffffc


//--------------------- .nv.rel.action            --------------------------
	.section	.nv.rel.action,"",@"SHT_CUDA_RELOCINFO"
	.align	8
	.sectionentsize	8
        /*0000*/ 	.byte	0x73, 0x00, 0x00, 0x00, 0x00, 0x00, 0x00, 0x00, 0x00, 0x00, 0x00, 0x11, 0x25, 0x00, 0x05, 0x36


//--------------------- .nv.constant4             --------------------------
	.section	.nv.constant4,"a",@progbits
	.align	8
	.align		8
.nv.constant4:
        /*0000*/ 	.dword	__assertfail
	.align		8
        /*0008*/ 	.dword	assertFunc_0
	.align		8
        /*0010*/ 	.dword	assertFile_0
	.align		8
        /*0018*/ 	.dword	assertMessage_0
	.align		8
        /*0020*/ 	.dword	_$_str


//--------------------- .nv.constant0.triton_red_fused__to_copy_add_embedding_mean_mul_pow_rsqrt_5 --------------------------
	.section	.nv.constant0.triton_red_fused__to_copy_add_embedding_mean_mul_pow_rsqrt_5,"a",@progbits
	.sectionflags	@""
	.align	4
.nv.constant0.triton_red_fused__to_copy_add_embedding_mean_mul_pow_rsqrt_5:
	.zero		408


//--------------------- .text.triton_red_fused__to_copy_add_embedding_mean_mul_pow_rsqrt_5 --------------------------
	.section	.text.triton_red_fused__to_copy_add_embedding_mean_mul_pow_rsqrt_5,"ax",@progbits
	.sectionflags	@"SHF_BARRIERS=1"
	.sectioninfo	@"SHI_REGISTERS=40"
	.align	128
        .global         triton_red_fused__to_copy_add_embedding_mean_mul_pow_rsqrt_5
        .type           triton_red_fused__to_copy_add_embedding_mean_mul_pow_rsqrt_5,@function
        .size           triton_red_fused__to_copy_add_embedding_mean_mul_pow_rsqrt_5,(.L_x_4 - triton_red_fused__to_copy_add_embedding_mean_mul_pow_rsqrt_5)
        .other          triton_red_fused__to_copy_add_embedding_mean_mul_pow_rsqrt_5,@"STO_CUDA_ENTRY STV_DEFAULT"
triton_red_fused__to_copy_add_embedding_mean_mul_pow_rsqrt_5:
.text.triton_red_fused__to_copy_add_embedding_mean_mul_pow_rsqrt_5:
[----:B------:R-:W-:Y:S02]  /*0000*/  IMAD.MOV.U32 R1, RZ, RZ, c[0x0][0x28] ;  /* 0x00000a00ff017624 */ /* 0x000fe400078e00ff */
[----:B------:R-:W0:Y:S01]  /*0010*/  S2R R3, SR_CTAID.X ;  /* 0x0000000000037919 */ /* 0x000e220000002500 */
[----:B------:R-:W-:Y:S01]  /*0020*/  IMAD.MOV.U32 R22, RZ, RZ, 0x8 ;  /* 0x00000008ff167424 */ /* 0x000fe200078e00ff */
[----:B------:R-:W-:Y:S01]  /*0030*/  CS2R R4, SRZ ;  /* 0x0000000000047805 */ /* 0x000fe2000001ff00 */
[----:B------:R-:W-:Y:S01]  /*0040*/  CS2R R6, SRZ ;  /* 0x0000000000067805 */ /* 0x000fe2000001ff00 */
[----:B------:R-:W-:Y:S01]  /*0050*/  ULDC.64 UR4, c[0x0][0x118] ;  /* 0x0000460000047ab9 */ /* 0x000fe20000000a00 */
[----:B0-----:R-:W-:-:S04]  /*0060*/  IMAD.SHL.U32 R3, R3, 0x8, RZ ;  /* 0x0000000803037824 */ /* 0x001fc800078e00ff */
[C---:B------:R-:W-:Y:S01]  /*0070*/  IMAD.WIDE R24, R3.reuse, R22, c[0x0][0x160] ;  /* 0x0000580003187625 */ /* 0x040fe200078e0216 */
[----:B------:R-:W-:Y:S01]  /*0080*/  ISETP.GE.AND P0, PT, R3, 0x200, PT ;  /* 0x000002000300780c */ /* 0x000fe20003f06270 */
[----:B------:R-:W-:Y:S01]  /*0090*/  CS2R R16, SRZ ;  /* 0x0000000000107805 */ /* 0x000fe2000001ff00 */
[----:B------:R-:W-:-:S11]  /*00a0*/  CS2R R18, SRZ ;  /* 0x0000000000127805 */ /* 0x000fd6000001ff00 */
[----:B------:R-:W2:Y:S04]  /*00b0*/  @!P0 LDG.E.EL.128 R4, [R24.64+0x10] ;  /* 0x0000100418048981 */ /* 0x000ea8000c2e1d00 */
[----:B------:R0:W3:Y:S01]  /*00c0*/  @!P0 LDG.E.EL.128 R16, [R24.64+0x20] ;  /* 0x0000200418108981 */ /* 0x0000e2000c2e1d00 */
[----:B------:R-:W-:Y:S01]  /*00d0*/  CS2R R12, SRZ ;  /* 0x00000000000c7805 */ /* 0x000fe2000001ff00 */
[----:B------:R-:W-:-:S06]  /*00e0*/  CS2R R14, SRZ ;  /* 0x00000000000e7805 */ /* 0x000fcc000001ff00 */
[----:B------:R0:W4:Y:S01]  /*00f0*/  @!P0 LDG.E.EL.128 R12, [R24.64+0x30] ;  /* 0x00003004180c8981 */ /* 0x000122000c2e1d00 */
[----:B------:R-:W-:Y:S01]  /*0100*/  CS2R R8, SRZ ;  /* 0x0000000000087805 */ /* 0x000fe2000001ff00 */
[----:B------:R-:W-:Y:S02]  /*0110*/  CS2R R10, SRZ ;  /* 0x00000000000a7805 */ /* 0x000fe4000001ff00 */
[----:B------:R-:W1:Y:S04]  /*0120*/  S2R R0, SR_TID.X ;  /* 0x0000000000007919 */ /* 0x000e680000002100 */
[----:B------:R0:W5:Y:S01]  /*0130*/  @!P0 LDG.E.EL.128 R8, [R24.64] ;  /* 0x0000000418088981 */ /* 0x000162000c2e1d00 */
[----:B------:R-:W-:Y:S01]  /*0140*/  CS2R R20, SRZ ;  /* 0x0000000000147805 */ /* 0x000fe2000001ff00 */
[----:B-1----:R-:W-:-:S04]  /*0150*/  SHF.R.U32.HI R2, RZ, 0x6, R0 ;  /* 0x00000006ff027819 */ /* 0x002fc80000011600 */
[----:B------:R-:W-:-:S04]  /*0160*/  SGXT.U32 R2, R2, 0x3 ;  /* 0x000000030202781a */ /* 0x000fc80000000000 */
[----:B------:R-:W-:-:S04]  /*0170*/  LOP3.LUT R2, R2, R3, RZ, 0xfc, !PT ;  /* 0x0000000302027212 */ /* 0x000fc800078efcff */
[C---:B------:R-:W-:Y:S01]  /*0180*/  ISETP.GE.AND P2, PT, R2.reuse, 0x200, PT ;  /* 0x000002000200780c */ /* 0x040fe20003f46270 */
[----:B------:R-:W-:-:S12]  /*0190*/  IMAD.WIDE R22, R2, R22, c[0x0][0x160] ;  /* 0x0000580002167625 */ /* 0x000fd800078e0216 */
[----:B------:R1:W5:Y:S01]  /*01a0*/  @!P2 LDG.E.EL.64 R20, [R22.64] ;  /* 0x000000041614a981 */ /* 0x000362000c2e1b00 */
[----:B--2---:R-:W-:Y:S02]  /*01b0*/  ISETP.GE.AND P1, PT, R7, RZ, PT ;  /* 0x000000ff0700720c */ /* 0x004fe40003f26270 */
[----:B------:R-:W-:Y:S02]  /*01c0*/  IADD3 R27, P3, R6, 0x7d80, RZ ;  /* 0x00007d80061b7810 */ /* 0x000fe40007f7e0ff */
[----:B------:R-:W-:Y:S02]  /*01d0*/  IADD3 R29, P4, R4, 0x7d80, RZ ;  /* 0x00007d80041d7810 */ /* 0x000fe40007f9e0ff */
[----:B------:R-:W-:Y:S02]  /*01e0*/  ISETP.GE.AND P0, PT, R5, RZ, PT ;  /* 0x000000ff0500720c */ /* 0x000fe40003f06270 */
[----:B0-----:R-:W-:Y:S01]  /*01f0*/  SEL R25, R27, R6, !P1 ;  /* 0x000000061b197207 */ /* 0x001fe20004800000 */
[----:B------:R-:W-:Y:S01]  /*0200*/  IMAD.X R27, RZ, RZ, R5, P4 ;  /* 0x000000ffff1b7224 */ /* 0x000fe200020e0605 */
[----:B------:R-:W-:Y:S01]  /*0210*/  SEL R4, R29, R4, !P0 ;  /* 0x000000041d047207 */ /* 0x000fe20004000000 */
[----:B------:R-:W-:-:S03]  /*0220*/  IMAD.X R6, RZ, RZ, R7, P3 ;  /* 0x000000ffff067224 */ /* 0x000fc600018e0607 */
[----:B------:R-:W-:Y:S02]  /*0230*/  SEL R5, R27, R5, !P0 ;  /* 0x000000051b057207 */ /* 0x000fe40004000000 */
[----:B------:R-:W-:Y:S01]  /*0240*/  SEL R6, R6, R7, !P1 ;  /* 0x0000000706067207 */ /* 0x000fe20004800000 */
[----:B------:R-:W-:Y:S01]  /*0250*/  CS2R R26, SRZ ;  /* 0x00000000001a7805 */ /* 0x000fe2000001ff00 */
[-C--:B------:R-:W-:Y:S02]  /*0260*/  ISETP.GT.U32.AND P0, PT, R4, R25.reuse, PT ;  /* 0x000000190400720c */ /* 0x080fe40003f04070 */
[----:B---3--:R-:W-:Y:S02]  /*0270*/  IADD3 R7, P3, R16, 0x7d80, RZ ;  /* 0x00007d8010077810 */ /* 0x008fe40007f7e0ff */
[----:B------:R-:W-:Y:S02]  /*0280*/  ISETP.GT.U32.AND.EX P0, PT, R5, R6, PT, P0 ;  /* 0x000000060500720c */ /* 0x000fe40003f04100 */
[----:B------:R-:W-:Y:S01]  /*0290*/  ISETP.GE.AND P1, PT, R17, RZ, PT ;  /* 0x000000ff1100720c */ /* 0x000fe20003f26270 */
[----:B-1----:R-:W-:Y:S01]  /*02a0*/  IMAD.X R23, RZ, RZ, R17, P3 ;  /* 0x000000ffff177224 */ /* 0x002fe200018e0611 */
[----:B------:R-:W-:-:S02]  /*02b0*/  SEL R4, R4, R25, P0 ;  /* 0x0000001904047207 */ /* 0x000fc40000000000 */
[----:B------:R-:W-:Y:S01]  /*02c0*/  SEL R7, R7, R16, !P1 ;  /* 0x0000001007077207 */ /* 0x000fe20004800000 */
[----:B------:R-:W-:Y:S01]  /*02d0*/  CS2R R24, SRZ ;  /* 0x0000000000187805 */ /* 0x000fe2000001ff00 */
[----:B------:R-:W-:Y:S02]  /*02e0*/  SEL R5, R5, R6, P0 ;  /* 0x0000000605057207 */ /* 0x000fe40000000000 */
[----:B------:R-:W-:Y:S02]  /*02f0*/  SEL R16, R23, R17, !P1 ;  /* 0x0000001117107207 */ /* 0x000fe40004800000 */
[----:B------:R-:W-:Y:S02]  /*0300*/  ISETP.GT.U32.AND P0, PT, R4, R7, PT ;  /* 0x000000070400720c */ /* 0x000fe40003f04070 */
[----:B------:R-:W-:Y:S02]  /*0310*/  IADD3 R17, P3, R18, 0x7d80, RZ ;  /* 0x00007d8012117810 */ /* 0x000fe40007f7e0ff */
[----:B------:R-:W-:-:S02]  /*0320*/  ISETP.GT.U32.AND.EX P0, PT, R5, R16, PT, P0 ;  /* 0x000000100500720c */ /* 0x000fc40003f04100 */
[----:B------:R-:W-:Y:S01]  /*0330*/  ISETP.GE.AND P1, PT, R19, RZ, PT ;  /* 0x000000ff1300720c */ /* 0x000fe20003f26270 */
[----:B------:R-:W-:Y:S01]  /*0340*/  IMAD.X R23, RZ, RZ, R19, P3 ;  /* 0x000000ffff177224 */ /* 0x000fe200018e0613 */
[----:B------:R-:W-:Y:S02]  /*0350*/  SEL R4, R4, R7, P0 ;  /* 0x0000000704047207 */ /* 0x000fe40000000000 */
[----:B------:R-:W-:Y:S02]  /*0360*/  SEL R7, R17, R18, !P1 ;  /* 0x0000001211077207 */ /* 0x000fe40004800000 */
[----:B------:R-:W-:Y:S02]  /*0370*/  SEL R5, R5, R16, P0 ;  /* 0x0000001005057207 */ /* 0x000fe40000000000 */
[----:B------:R-:W-:Y:S02]  /*0380*/  SEL R18, R23, R19, !P1 ;  /* 0x0000001317127207 */ /* 0x000fe40004800000 */
[----:B------:R-:W-:Y:S01]  /*0390*/  ISETP.GT.U32.AND P0, PT, R4, R7, PT ;  /* 0x000000070400720c */ /* 0x000fe20003f04070 */
[----:B------:R-:W-:Y:S01]  /*03a0*/  CS2R R22, SRZ ;  /* 0x0000000000167805 */ /* 0x000fe2000001ff00 */
[----:B----4-:R-:W-:-:S02]  /*03b0*/  IADD3 R17, P3, R12, 0x7d80, RZ ;  /* 0x00007d800c117810 */ /* 0x010fc40007f7e0ff */
[----:B------:R-:W-:Y:S02]  /*03c0*/  ISETP.GT.U32.AND.EX P0, PT, R5, R18, PT, P0 ;  /* 0x000000120500720c */ /* 0x000fe40003f04100 */
[----:B------:R-:W-:Y:S01]  /*03d0*/  ISETP.GE.AND P1, PT, R13, RZ, PT ;  /* 0x000000ff0d00720c */ /* 0x000fe20003f26270 */
[----:B------:R-:W-:Y:S01]  /*03e0*/  IMAD.X R19, RZ, RZ, R13, P3 ;  /* 0x000000ffff137224 */ /* 0x000fe200018e060d */
[----:B------:R-:W-:Y:S02]  /*03f0*/  SEL R4, R4, R7, P0 ;  /* 0x0000000704047207 */ /* 0x000fe40000000000 */
[----:B------:R-:W-:Y:S02]  /*0400*/  SEL R7, R17, R12, !P1 ;  /* 0x0000000c11077207 */ /* 0x000fe40004800000 */
[----:B------:R-:W-:Y:S02]  /*0410*/  SEL R5, R5, R18, P0 ;  /* 0x0000001205057207 */ /* 0x000fe40000000000 */
[----:B------:R-:W-:-:S02]  /*0420*/  SEL R12, R19, R13, !P1 ;  /* 0x0000000d130c7207 */ /* 0x000fc40004800000 */
[-C--:B------:R-:W-:Y:S01]  /*0430*/  ISETP.GT.U32.AND P0, PT, R4, R7.reuse, PT ;  /* 0x000000070400720c */ /* 0x080fe20003f04070 */
[----:B------:R-:W-:Y:S01]  /*0440*/  CS2R R18, SRZ ;  /* 0x0000000000127805 */ /* 0x000fe2000001ff00 */
[----:B-----5:R-:W-:Y:S02]  /*0450*/  IADD3 R13, P3, R10, 0x7d80, RZ ;  /* 0x00007d800a0d7810 */ /* 0x020fe40007f7e0ff */
[----:B------:R-:W-:Y:S02]  /*0460*/  ISETP.GT.U32.AND.EX P0, PT, R5, R12, PT, P0 ;  /* 0x0000000c0500720c */ /* 0x000fe40003f04100 */
[----:B------:R-:W-:Y:S01]  /*0470*/  ISETP.GE.AND P1, PT, R11, RZ, PT ;  /* 0x000000ff0b00720c */ /* 0x000fe20003f26270 */
[----:B------:R-:W-:Y:S01]  /*0480*/  IMAD.X R17, RZ, RZ, R11, P3 ;  /* 0x000000ffff117224 */ /* 0x000fe200018e060b */
[----:B------:R-:W-:Y:S02]  /*0490*/  SEL R4, R4, R7, P0 ;  /* 0x0000000704047207 */ /* 0x000fe40000000000 */
[----:B------:R-:W-:-:S02]  /*04a0*/  SEL R7, R13, R10, !P1 ;  /* 0x0000000a0d077207 */ /* 0x000fc40004800000 */
[----:B------:R-:W-:Y:S02]  /*04b0*/  SEL R5, R5, R12, P0 ;  /* 0x0000000c05057207 */ /* 0x000fe40000000000 */
[----:B------:R-:W-:Y:S01]  /*04c0*/  SEL R10, R17, R11, !P1 ;  /* 0x0000000b110a7207 */ /* 0x000fe20004800000 */
[----:B------:R-:W-:Y:S01]  /*04d0*/  IMAD.MOV.U32 R17, RZ, RZ, RZ ;  /* 0x000000ffff117224 */ /* 0x000fe200078e00ff */
[-C--:B------:R-:W-:Y:S02]  /*04e0*/  ISETP.GT.U32.AND P0, PT, R4, R7.reuse, PT ;  /* 0x000000070400720c */ /* 0x080fe40003f04070 */
[----:B------:R-:W-:Y:S02]  /*04f0*/  IADD3 R11, P3, R8, 0x7d80, RZ ;  /* 0x00007d80080b7810 */ /* 0x000fe40007f7e0ff */
[----:B------:R-:W-:Y:S02]  /*0500*/  ISETP.GT.U32.AND.EX P0, PT, R5, R10, PT, P0 ;  /* 0x0000000a0500720c */ /* 0x000fe40003f04100 */
[----:B------:R-:W-:Y:S01]  /*0510*/  ISETP.GE.AND P1, PT, R9, RZ, PT ;  /* 0x000000ff0900720c */ /* 0x000fe20003f26270 */
[----:B------:R-:W-:Y:S01]  /*0520*/  IMAD.X R13, RZ, RZ, R9, P3 ;  /* 0x000000ffff0d7224 */ /* 0x000fe200018e0609 */
[----:B------:R-:W-:-:S02]  /*0530*/  SEL R4, R4, R7, P0 ;  /* 0x0000000704047207 */ /* 0x000fc40000000000 */
[----:B------:R-:W-:Y:S02]  /*0540*/  SEL R7, R11, R8, !P1 ;  /* 0x000000080b077207 */ /* 0x000fe40004800000 */
[----:B------:R-:W-:Y:S02]  /*0550*/  SEL R5, R5, R10, P0 ;  /* 0x0000000a05057207 */ /* 0x000fe40000000000 */
[----:B------:R-:W-:Y:S02]  /*0560*/  SEL R8, R13, R9, !P1 ;  /* 0x000000090d087207 */ /* 0x000fe40004800000 */
[----:B------:R-:W-:Y:S02]  /*0570*/  ISETP.GT.U32.AND P0, PT, R4, R7, PT ;  /* 0x000000070400720c */ /* 0x000fe40003f04070 */
[----:B------:R-:W-:Y:S02]  /*0580*/  IADD3 R11, P3, R14, 0x7d80, RZ ;  /* 0x00007d800e0b7810 */ /* 0x000fe40007f7e0ff */
[----:B------:R-:W-:-:S02]  /*0590*/  ISETP.GT.U32.AND.EX P0, PT, R5, R8, PT, P0 ;  /* 0x000000080500720c */ /* 0x000fc40003f04100 */
[----:B------:R-:W-:Y:S01]  /*05a0*/  ISETP.GE.AND P1, PT, R15, RZ, PT ;  /* 0x000000ff0f00720c */ /* 0x000fe20003f26270 */
[----:B------:R-:W-:Y:S01]  /*05b0*/  IMAD.X R9, RZ, RZ, R15, P3 ;  /* 0x000000ffff097224 */ /* 0x000fe200018e060f */
[----:B------:R-:W-:Y:S01]  /*05c0*/  SEL R4, R4, R7, P0 ;  /* 0x0000000704047207 */ /* 0x000fe20000000000 */
[----:B------:R-:W-:Y:S01]  /*05d0*/  IMAD.SHL.U32 R7, R20, 0x1000, RZ ;  /* 0x0000100014077824 */ /* 0x000fe200078e00ff */
[----:B------:R-:W-:Y:S02]  /*05e0*/  SEL R11, R11, R14, !P1 ;  /* 0x0000000e0b0b7207 */ /* 0x000fe40004800000 */
[----:B------:R-:W-:Y:S02]  /*05f0*/  SEL R14, R9, R15, !P1 ;  /* 0x0000000f090e7207 */ /* 0x000fe40004800000 */
[----:B------:R-:W-:Y:S02]  /*0600*/  SEL R5, R5, R8, P0 ;  /* 0x0000000805057207 */ /* 0x000fe40000000000 */
[----:B------:R-:W-:-:S02]  /*0610*/  ISETP.GT.U32.AND P1, PT, R4, R11, PT ;  /* 0x0000000b0400720c */ /* 0x000fc40003f24070 */
[----:B------:R-:W-:Y:S02]  /*0620*/  ISETP.GT.AND P0, PT, R3, 0x1ff, PT ;  /* 0x000001ff0300780c */ /* 0x000fe40003f04270 */
[CC--:B------:R-:W-:Y:S02]  /*0630*/  ISETP.GT.U32.AND.EX P1, PT, R5.reuse, R14.reuse, PT, P1 ;  /* 0x0000000e0500720c */ /* 0x0c0fe40003f24110 */
[----:B------:R-:W-:Y:S02]  /*0640*/  SHF.L.U64.HI R9, R20, 0xc, R21 ;  /* 0x0000000c14097819 */ /* 0x000fe40000010215 */
[----:B------:R-:W-:Y:S02]  /*0650*/  SEL R3, R4, R11, P1 ;  /* 0x0000000b04037207 */ /* 0x000fe40000800000 */
[----:B------:R-:W-:Y:S02]  /*0660*/  SEL R4, R5, R14, P1 ;  /* 0x0000000e05047207 */ /* 0x000fe40000800000 */
[----:B------:R-:W-:Y:S01]  /*0670*/  ISETP.LT.U32.AND P1, PT, R3, 0x7d80, PT ;  /* 0x00007d800300780c */ /* 0x000fe20003f21070 */
[----:B------:R-:W-:Y:S01]  /*0680*/  IMAD.SHL.U32 R3, R0, 0x8, RZ ;  /* 0x0000000800037824 */ /* 0x000fe200078e00ff */
[----:B------:R-:W-:-:S02]  /*0690*/  IADD3 R6, P4, R7, 0x7d80000, RZ ;  /* 0x07d8000007067810 */ /* 0x000fc40007f9e0ff */
[----:B------:R-:W-:Y:S01]  /*06a0*/  ISETP.GE.AND P3, PT, R21, RZ, PT ;  /* 0x000000ff1500720c */ /* 0x000fe20003f66270 */
[----:B------:R-:W-:Y:S01]  /*06b0*/  IMAD.MOV.U32 R21, RZ, RZ, RZ ;  /* 0x000000ffff157224 */ /* 0x000fe200078e00ff */
[----:B------:R-:W-:Y:S01]  /*06c0*/  LOP3.LUT R3, R3, 0x1f8, RZ, 0xc0, !PT ;  /* 0x000001f803037812 */ /* 0x000fe200078ec0ff */
[----:B------:R-:W-:Y:S01]  /*06d0*/  IMAD.X R20, RZ, RZ, R9, P4 ;  /* 0x000000ffff147224 */ /* 0x000fe200020e0609 */
[----:B------:R-:W-:Y:S02]  /*06e0*/  SEL R6, R6, R7, !P3 ;  /* 0x0000000706067207 */ /* 0x000fe40005800000 */
[----:B------:R-:W-:Y:S01]  /*06f0*/  ISETP.LT.U32.OR.EX P0, PT, R4, RZ, P0, P1 ;  /* 0x000000ff0400720c */ /* 0x000fe20000701510 */
[----:B------:R-:W-:Y:S01]  /*0700*/  IMAD R2, R2, 0x1000, R3 ;  /* 0x0000100002027824 */ /* 0x000fe200078e0203 */
[----:B------:R-:W-:Y:S02]  /*0710*/  SEL R20, R20, R9, !P3 ;  /* 0x0000000914147207 */ /* 0x000fe40005800000 */
[----:B------:R-:W-:-:S09]  /*0720*/  LOP3.LUT R0, R6, R3, RZ, 0xfc, !PT ;  /* 0x0000000306007212 */ /* 0x000fd200078efcff */
.L_x_1:
[----:B------:R-:W-:Y:S05]  /*0730*/  @!P0 BRA `(.L_x_0) ;  /* 0x00000bd000008947 */ /* 0x000fea0003800000 */
[----:B------:R-:W-:Y:S01]  /*0740*/  LOP3.LUT R15, R2, R25, RZ, 0xfc, !PT ;  /* 0x00000019020f7212 */ /* 0x000fe200078efcff */
[----:B------:R-:W-:Y:S01]  /*0750*/  IMAD.MOV.U32 R16, RZ, RZ, 0x2 ;  /* 0x00000002ff107424 */ /* 0x000fe200078e00ff */
[----:B------:R-:W-:Y:S01]  /*0760*/  CS2R R4, SRZ ;  /* 0x0000000000047805 */ /* 0x000fe2000001ff00 */
[----:B------:R-:W-:Y:S01]  /*0770*/  CS2R R6, SRZ ;  /* 0x0000000000067805 */ /* 0x000fe2000001ff00 */
[----:B------:R-:W-:Y:S01]  /*0780*/  LOP3.LUT R8, R25, R0, RZ, 0xfc, !PT ;  /* 0x0000000019087212 */ /* 0x000fe200078efcff */
[----:B------:R-:W-:Y:S01]  /*0790*/  IMAD.WIDE R14, R15, R16, c[0x0][0x170] ;  /* 0x00005c000f0e7625 */ /* 0x000fe200078e0210 */
[----:B------:R-:W-:-:S02]  /*07a0*/  LOP3.LUT R9, R19, R20, RZ, 0xfc, !PT ;  /* 0x0000001413097212 */ /* 0x000fc400078efcff */
[C---:B------:R-:W-:Y:S02]  /*07b0*/  LEA R12, P1, R8.reuse, c[0x0][0x168], 0x1 ;  /* 0x00005a00080c7a11 */ /* 0x040fe400078208ff */
[----:B------:R-:W2:Y:S01]  /*07c0*/  @!P2 LDG.E.EL.128 R4, [R14.64] ;  /* 0x000000040e04a981 */ /* 0x000ea2000c2e1d00 */
[----:B------:R-:W-:Y:S01]  /*07d0*/  CS2R R10, SRZ ;  /* 0x00000000000a7805 */ /* 0x000fe2000001ff00 */
[----:B------:R-:W-:Y:S02]  /*07e0*/  LEA.HI.X R13, R8, c[0x0][0x16c], R9, 0x1, P1 ;  /* 0x00005b00080d7a11 */ /* 0x000fe400008f0c09 */
[----:B------:R-:W-:Y:S01]  /*07f0*/  CS2R R8, SRZ ;  /* 0x0000000000087805 */ /* 0x000fe2000001ff00 */
[----:B------:R-:W-:Y:S06]  /*0800*/  BAR.SYNC.DEFER_BLOCKING 0x0 ;  /* 0x0000000000007b1d */ /* 0x000fec0000010000 */
[----:B------:R-:W3:Y:S01]  /*0810*/  @!P2 LDG.E.EL.128 R8, [R12.64] ;  /* 0x000000040c08a981 */ /* 0x000ee2000c2e1d00 */
[----:B------:R-:W-:-:S04]  /*0820*/  IADD3 R25, P3, R25, 0x200, RZ ;  /* 0x0000020019197810 */ /* 0x000fc80007f7e0ff */
[----:B------:R-:W-:Y:S01]  /*0830*/  ISETP.GE.U32.AND P1, PT, R25, 0x1000, PT ;  /* 0x000010001900780c */ /* 0x000fe20003f26070 */
[----:B------:R-:W-:-:S05]  /*0840*/  IMAD.X R19, RZ, RZ, R19, P3 ;  /* 0x000000ffff137224 */ /* 0x000fca00018e0613 */
[----:B------:R-:W-:Y:S02]  /*0850*/  ISETP.GE.U32.AND.EX P1, PT, R19, RZ, PT, P1 ;  /* 0x000000ff1300720c */ /* 0x000fe40003f26110 */
[C---:B--2---:R-:W-:Y:S01]  /*0860*/  PRMT R28, R4.reuse, 0x7632, R28 ;  /* 0x00007632041c7816 */ /* 0x044fe2000000001c */
[----:B------:R-:W-:Y:S01]  /*0870*/  IMAD.U32 R29, R4, 0x10000, RZ ;  /* 0x00010000041d7824 */ /* 0x000fe200078e00ff */
[C---:B------:R-:W-:Y:S01]  /*0880*/  PRMT R4, R5.reuse, 0x7632, R4 ;  /* 0x0000763205047816 */ /* 0x040fe20000000004 */
[----:B------:R-:W-:Y:S01]  /*0890*/  IMAD.U32 R30, R5, 0x10000, RZ ;  /* 0x00010000051e7824 */ /* 0x000fe200078e00ff */
[C---:B------:R-:W-:Y:S01]  /*08a0*/  PRMT R5, R6.reuse, 0x7632, R5 ;  /* 0x0000763206057816 */ /* 0x040fe20000000005 */
[----:B------:R-:W-:Y:S01]  /*08b0*/  IMAD.U32 R14, R6, 0x10000, RZ ;  /* 0x00010000060e7824 */ /* 0x000fe200078e00ff */
[C---:B------:R-:W-:Y:S01]  /*08c0*/  PRMT R6, R7.reuse, 0x7632, R6 ;  /* 0x0000763207067816 */ /* 0x040fe20000000006 */
[----:B------:R-:W-:Y:S02]  /*08d0*/  IMAD.U32 R7, R7, 0x10000, RZ ;  /* 0x0001000007077824 */ /* 0x000fe400078e00ff */
[----:B------:R-:W-:-:S02]  /*08e0*/  IMAD.U32 R4, R4, 0x10000, RZ ;  /* 0x0001000004047824 */ /* 0x000fc400078e00ff */
[----:B------:R-:W-:Y:S02]  /*08f0*/  IMAD.U32 R28, R28, 0x10000, RZ ;  /* 0x000100001c1c7824 */ /* 0x000fe400078e00ff */
[----:B------:R-:W-:Y:S02]  /*0900*/  IMAD.U32 R5, R5, 0x10000, RZ ;  /* 0x0001000005057824 */ /* 0x000fe400078e00ff */
[----:B------:R-:W-:Y:S02]  /*0910*/  IMAD.U32 R6, R6, 0x10000, RZ ;  /* 0x0001000006067824 */ /* 0x000fe400078e00ff */
[----:B---3--:R-:W-:Y:S01]  /*0920*/  IMAD.U32 R32, R8, 0x10000, RZ ;  /* 0x0001000008207824 */ /* 0x008fe200078e00ff */
[C---:B------:R-:W-:Y:S01]  /*0930*/  PRMT R12, R9.reuse, 0x7632, R12 ;  /* 0x00007632090c7816 */ /* 0x040fe2000000000c */
[----:B------:R-:W-:Y:S01]  /*0940*/  IMAD.U32 R31, R9, 0x10000, RZ ;  /* 0x00010000091f7824 */ /* 0x000fe200078e00ff */
[C---:B------:R-:W-:Y:S01]  /*0950*/  SHF.L.U32 R13, R10.reuse, 0x10, RZ ;  /* 0x000000100a0d7819 */ /* 0x040fe200000006ff */
[----:B------:R-:W-:Y:S01]  /*0960*/  FADD R32, R29, R32 ;  /* 0x000000201d207221 */ /* 0x000fe20000000000 */
[----:B------:R-:W-:Y:S01]  /*0970*/  PRMT R9, R10, 0x7632, R9 ;  /* 0x000076320a097816 */ /* 0x000fe20000000009 */
[C---:B------:R-:W-:Y:S01]  /*0980*/  IMAD.U32 R10, R11.reuse, 0x10000, RZ ;  /* 0x000100000b0a7824 */ /* 0x040fe200078e00ff */
[----:B------:R-:W-:Y:S01]  /*0990*/  PRMT R15, R8, 0x7632, R15 ;  /* 0x00007632080f7816 */ /* 0x000fe2000000000f */
[----:B------:R-:W-:Y:S01]  /*09a0*/  IMAD.U32 R29, R12, 0x10000, RZ ;  /* 0x000100000c1d7824 */ /* 0x000fe200078e00ff */
[----:B------:R-:W-:Y:S01]  /*09b0*/  PRMT R8, R11, 0x7632, R8 ;  /* 0x000076320b087816 */ /* 0x000fe20000000008 */
[----:B------:R-:W-:Y:S01]  /*09c0*/  FADD R14, R14, R13 ;  /* 0x0000000d0e0e7221 */ /* 0x000fe20000000000 */
[----:B------:R-:W-:Y:S01]  /*09d0*/  FADD R13, R7, R10 ;  /* 0x0000000a070d7221 */ /* 0x000fe20000000000 */
[----:B------:R-:W-:Y:S01]  /*09e0*/  FADD R10, R4, R29 ;  /* 0x0000001d040a7221 */ /* 0x000fe20000000000 */
[----:B------:R-:W-:-:S02]  /*09f0*/  IMAD.U32 R15, R15, 0x10000, RZ ;  /* 0x000100000f0f7824 */ /* 0x000fc400078e00ff */
[----:B------:R-:W-:Y:S02]  /*0a00*/  IMAD.U32 R4, R9, 0x10000, RZ ;  /* 0x0001000009047824 */ /* 0x000fe400078e00ff */
[----:B------:R-:W-:Y:S01]  /*0a10*/  IMAD.U32 R7, R8, 0x10000, RZ ;  /* 0x0001000008077824 */ /* 0x000fe200078e00ff */
[----:B------:R-:W-:Y:S01]  /*0a20*/  FADD R11, R30, R31 ;  /* 0x0000001f1e0b7221 */ /* 0x000fe20000000000 */
[----:B------:R-:W-:Y:S01]  /*0a30*/  FADD R15, R28, R15 ;  /* 0x0000000f1c0f7221 */ /* 0x000fe20000000000 */
[----:B------:R-:W-:Y:S01]  /*0a40*/  FADD R4, R5, R4 ;  /* 0x0000000405047221 */ /* 0x000fe20000000000 */
[----:B------:R-:W-:Y:S01]  /*0a50*/  FADD R7, R6, R7 ;  /* 0x0000000706077221 */ /* 0x000fe20000000000 */
[----:B------:R-:W-:Y:S01]  /*0a60*/  @!P2 FFMA R17, R32, R32, R17 ;  /* 0x000000202011a223 */ /* 0x000fe20000000011 */
[----:B------:R-:W-:Y:S01]  /*0a70*/  @!P2 FFMA R26, R11, R11, R26 ;  /* 0x0000000b0b1aa223 */ /* 0x000fe2000000001a */
[----:B------:R-:W-:Y:S01]  /*0a80*/  @!P2 FFMA R27, R14, R14, R27 ;  /* 0x0000000e0e1ba223 */ /* 0x000fe2000000001b */
[----:B------:R-:W-:Y:S01]  /*0a90*/  @!P2 FFMA R18, R13, R13, R18 ;  /* 0x0000000d0d12a223 */ /* 0x000fe20000000012 */
[----:B------:R-:W-:Y:S01]  /*0aa0*/  @!P2 FFMA R24, R15, R15, R24 ;  /* 0x0000000f0f18a223 */ /* 0x000fe20000000018 */
[----:B------:R-:W-:Y:S01]  /*0ab0*/  @!P2 FFMA R23, R10, R10, R23 ;  /* 0x0000000a0a17a223 */ /* 0x000fe20000000017 */
[----:B------:R-:W-:Y:S01]  /*0ac0*/  @!P2 FFMA R21, R4, R4, R21 ;  /* 0x000000040415a223 */ /* 0x000fe20000000015 */
[----:B------:R-:W-:Y:S01]  /*0ad0*/  @!P2 FFMA R22, R7, R7, R22 ;  /* 0x000000070716a223 */ /* 0x000fe20000000016 */
[----:B------:R-:W-:Y:S05]  /*0ae0*/  @!P1 BRA `(.L_x_1) ;  /* 0xfffffc4000009947 */ /* 0x000fea000383ffff */
[----:B------:R-:W-:Y:S01]  /*0af0*/  FADD R17, R17, R24 ;  /* 0x0000001811117221 */ /* 0x000fe20000000000 */
[----:B------:R-:W0:Y:S03]  /*0b00*/  S2R R13, SR_TID.X ;  /* 0x00000000000d7919 */ /* 0x000e260000002100 */
[----:B------:R-:W-:-:S04]  /*0b10*/  FADD R26, R26, R17 ;  /* 0x000000111a1a7221 */ /* 0x000fc80000000000 */
[----:B------:R-:W-:-:S04]  /*0b20*/  FADD R26, R23, R26 ;  /* 0x0000001a171a7221 */ /* 0x000fc80000000000 */
[----:B------:R-:W-:Y:S01]  /*0b30*/  FADD R26, R27, R26 ;  /* 0x0000001a1b1a7221 */ /* 0x000fe20000000000 */
[----:B------:R-:W-:-:S03]  /*0b40*/  IMAD.MOV.U32 R27, RZ, RZ, RZ ;  /* 0x000000ffff1b7224 */ /* 0x000fc600078e00ff */
[----:B------:R-:W-:-:S04]  /*0b50*/  FADD R21, R21, R26 ;  /* 0x0000001a15157221 */ /* 0x000fc80000000000 */
[----:B------:R-:W-:-:S04]  /*0b60*/  FADD R21, R18, R21 ;  /* 0x0000001512157221 */ /* 0x000fc80000000000 */
[----:B------:R-:W-:Y:S01]  /*0b70*/  FADD R21, R22, R21 ;  /* 0x0000001516157221 */ /* 0x000fe20000000000 */
[--C-:B0-----:R-:W-:Y:S02]  /*0b80*/  SHF.R.U32.HI R12, RZ, 0x6, R13.reuse ;  /* 0x00000006ff0c7819 */ /* 0x101fe4000001160d */
[----:B------:R-:W-:Y:S02]  /*0b90*/  SHF.R.U32.HI R10, RZ, 0x5, R13 ;  /* 0x00000005ff0a7819 */ /* 0x000fe4000001160d */
[----:B------:R-:W0:Y:S01]  /*0ba0*/  SHFL.BFLY PT, R4, R21, 0x10, 0x1f ;  /* 0x0e001f0015047f89 */ /* 0x000e2200000e0000 */
[----:B------:R-:W-:Y:S02]  /*0bb0*/  SGXT.U32 R12, R12, 0x3 ;  /* 0x000000030c0c781a */ /* 0x000fe40000000000 */
[C---:B------:R-:W-:Y:S02]  /*0bc0*/  LOP3.LUT P0, RZ, R13.reuse, 0x1f, RZ, 0xc0, !PT ;  /* 0x0000001f0dff7812 */ /* 0x040fe4000780c0ff */
[----:B------:R-:W-:Y:S01]  /*0bd0*/  ISETP.GE.AND P1, PT, R13, 0x10, PT ;  /* 0x000000100d00780c */ /* 0x000fe20003f26270 */
[----:B0-----:R-:W-:Y:S01]  /*0be0*/  FADD R4, R21, R4 ;  /* 0x0000000415047221 */ /* 0x001fe20000000000 */
[----:B------:R-:W-:-:S04]  /*0bf0*/  LOP3.LUT R21, R13, 0x1ff, RZ, 0xc0, !PT ;  /* 0x000001ff0d157812 */ /* 0x000fc800078ec0ff */
[----:B------:R-:W0:Y:S01]  /*0c00*/  SHFL.BFLY PT, R5, R4, 0x8, 0x1f ;  /* 0x0d001f0004057f89 */ /* 0x000e2200000e0000 */
[----:B------:R-:W-:-:S04]  /*0c10*/  IMAD.WIDE.U32 R24, R21, R16, c[0x0][0x178] ;  /* 0x00005e0015187625 */ /* 0x000fc800078e0010 */
[----:B------:R-:W-:Y:S02]  /*0c20*/  IMAD.MOV.U32 R23, RZ, RZ, R25 ;  /* 0x000000ffff177224 */ /* 0x000fe400078e0019 */
[----:B------:R-:W-:Y:S01]  /*0c30*/  IMAD.MOV.U32 R25, RZ, RZ, RZ ;  /* 0x000000ffff197224 */ /* 0x000fe200078e00ff */
[----:B0-----:R-:W-:Y:S01]  /*0c40*/  FADD R5, R4, R5 ;  /* 0x0000000504057221 */ /* 0x001fe20000000000 */
[----:B------:R-:W-:-:S04]  /*0c50*/  LOP3.LUT R4, R10, 0x1, RZ, 0xc0, !PT ;  /* 0x000000010a047812 */ /* 0x000fc800078ec0ff */
[----:B------:R-:W0:Y:S02]  /*0c60*/  SHFL.BFLY PT, R6, R5, 0x4, 0x1f ;  /* 0x0c801f0005067f89 */ /* 0x000e2400000e0000 */
[----:B0-----:R-:W-:Y:S01]  /*0c70*/  FADD R6, R5, R6 ;  /* 0x0000000605067221 */ /* 0x001fe20000000000 */
[----:B------:R-:W-:-:S04]  /*0c80*/  IMAD.SHL.U32 R5, R12, 0x8, RZ ;  /* 0x000000080c057824 */ /* 0x000fc800078e00ff */
[----:B------:R-:W0:Y:S01]  /*0c90*/  SHFL.BFLY PT, R7, R6, 0x2, 0x1f ;  /* 0x0c401f0006077f89 */ /* 0x000e2200000e0000 */
[----:B------:R-:W-:Y:S01]  /*0ca0*/  IMAD R4, R4, 0x4, R5 ;  /* 0x0000000404047824 */ /* 0x000fe200078e0205 */
[----:B------:R-:W-:Y:S01]  /*0cb0*/  LOP3.LUT R5, R13, 0x1, RZ, 0xc0, !PT ;  /* 0x000000010d057812 */ /* 0x000fe200078ec0ff */
[----:B0-----:R-:W-:-:S05]  /*0cc0*/  FADD R7, R6, R7 ;  /* 0x0000000706077221 */ /* 0x001fca0000000000 */
[----:B------:R-:W0:Y:S02]  /*0cd0*/  SHFL.BFLY PT, R8, R7, 0x1, 0x1f ;  /* 0x0c201f0007087f89 */ /* 0x000e2400000e0000 */
[----:B0-----:R-:W-:-:S05]  /*0ce0*/  FADD R11, R7, R8 ;  /* 0x00000008070b7221 */ /* 0x001fca0000000000 */
[----:B------:R0:W-:Y:S04]  /*0cf0*/  @!P0 STS [R4], R11 ;  /* 0x0000000b04008388 */ /* 0x0001e80000000800 */
[----:B------:R-:W-:Y:S01]  /*0d00*/  BAR.SYNC.DEFER_BLOCKING 0x0 ;  /* 0x0000000000007b1d */ /* 0x000fe20000010000 */
[----:B------:R-:W-:-:S04]  /*0d10*/  ISETP.NE.U32.AND P0, PT, R5, 0x1, PT ;  /* 0x000000010500780c */ /* 0x000fc80003f05070 */
[----:B------:R-:W-:Y:S01]  /*0d20*/  ISETP.LT.AND P0, PT, R13, 0x10, P0 ;  /* 0x000000100d00780c */ /* 0x000fe20000701270 */
[----:B0-----:R-:W-:Y:S01]  /*0d30*/  IMAD.MOV.U32 R4, RZ, RZ, 0x39800000 ;  /* 0x39800000ff047424 */ /* 0x001fe200078e00ff */
[----:B------:R-:W0:Y:S04]  /*0d40*/  @!P1 LDS R9, [R13.X4] ;  /* 0x000000000d099984 */ /* 0x000e280000004800 */
[----:B0-----:R-:W0:Y:S02]  /*0d50*/  SHFL.BFLY PT, R6, R9, 0x1, 0x1f ;  /* 0x0c201f0009067f89 */ /* 0x001e2400000e0000 */
[----:B0-----:R-:W-:-:S05]  /*0d60*/  FADD R6, R9, R6 ;  /* 0x0000000609067221 */ /* 0x001fca0000000000 */
[----:B------:R-:W-:Y:S04]  /*0d70*/  @P0 STS [R13.X4], R6 ;  /* 0x000000060d000388 */ /* 0x000fe80000004800 */
[----:B------:R-:W-:Y:S06]  /*0d80*/  BAR.SYNC.DEFER_BLOCKING 0x0 ;  /* 0x0000000000007b1d */ /* 0x000fec0000010000 */
[----:B------:R-:W0:Y:S02]  /*0d90*/  LDS R5, [R12.X8] ;  /* 0x000000000c057984 */ /* 0x000e240000008800 */
[----:B0-----:R-:W-:-:S04]  /*0da0*/  FFMA R5, R5, R4, 9.9999999747524270788e-07 ;  /* 0x358637bd05057423 */ /* 0x001fc80000000004 */
[----:B------:R0:W1:Y:S03]  /*0db0*/  MUFU.RSQ R22, R5 ;  /* 0x0000000500167308 */ /* 0x0000660000001400 */
.L_x_2:
[----:B0-----:R-:W-:Y:S01]  /*0dc0*/  LOP3.LUT R4, R27, R0, RZ, 0xfc, !PT ;  /* 0x000000001b047212 */ /* 0x001fe200078efcff */
[----:B------:R-:W-:Y:S01]  /*0dd0*/  IMAD.MOV.U32 R11, RZ, RZ, R23 ;  /* 0x000000ffff0b7224 */ /* 0x000fe200078e0017 */
[----:B0-----:R-:W-:Y:S02]  /*0de0*/  LOP3.LUT R5, R25, R20, RZ, 0xfc, !PT ;  /* 0x0000001419057212 */ /* 0x001fe400078efcff */
[----:B------:R-:W-:Y:S01]  /*0df0*/  LEA R16, P0, R4, c[0x0][0x168], 0x1 ;  /* 0x00005a0004107a11 */ /* 0x000fe200078008ff */
[----:B------:R-:W-:Y:S01]  /*0e00*/  IMAD.MOV.U32 R29, RZ, RZ, 0x2 ;  /* 0x00000002ff1d7424 */ /* 0x000fe200078e00ff */
[----:B------:R-:W-:Y:S02]  /*0e10*/  LOP3.LUT R26, R2, R27, RZ, 0xfc, !PT ;  /* 0x0000001b021a7212 */ /* 0x000fe400078efcff */
[----:B------:R-:W-:Y:S01]  /*0e20*/  MOV R10, R24 ;  /* 0x00000018000a7202 */ /* 0x000fe20000000f00 */
[----:B------:R-:W-:Y:S01]  /*0e30*/  CS2R R6, SRZ ;  /* 0x0000000000067805 */ /* 0x000fe2000001ff00 */
[----:B------:R-:W-:Y:S01]  /*0e40*/  LEA.HI.X R17, R4, c[0x0][0x16c], R5, 0x1, P0 ;  /* 0x00005b0004117a11 */ /* 0x000fe200000f0c05 */
[----:B------:R-:W-:Y:S01]  /*0e50*/  IMAD.WIDE R12, R26, R29, c[0x0][0x170] ;  /* 0x00005c001a0c7625 */ /* 0x000fe200078e021d */
[----:B------:R-:W-:Y:S01]  /*0e60*/  CS2R R4, SRZ ;  /* 0x0000000000047805 */ /* 0x000fe2000001ff00 */
[----:B------:R0:W2:Y:S01]  /*0e70*/  LDG.E.EL.U16 R14, [R10.64] ;  /* 0x000000040a0e7981 */ /* 0x0000a2000c2e1500 */
[----:B------:R-:W-:-:S04]  /*0e80*/  CS2R R8, SRZ ;  /* 0x0000000000087805 */ /* 0x000fc8000001ff00 */
[----:B------:R-:W3:Y:S01]  /*0e90*/  @!P2 LDG.E.EF.128 R4, [R12.64] ;  /* 0x000000040c04a981 */ /* 0x000ee2000c0e1d00 */
[----:B0-----:R-:W-:-:S03]  /*0ea0*/  CS2R R10, SRZ ;  /* 0x00000000000a7805 */ /* 0x001fc6000001ff00 */
[----:B------:R-:W-:Y:S06]  /*0eb0*/  BAR.SYNC.DEFER_BLOCKING 0x0 ;  /* 0x0000000000007b1d */ /* 0x000fec0000010000 */
[----:B------:R-:W4:Y:S01]  /*0ec0*/  @!P2 LDG.E.EF.128 R8, [R16.64] ;  /* 0x000000041008a981 */ /* 0x000f22000c0e1d00 */
[----:B------:R-:W-:-:S04]  /*0ed0*/  IADD3 R27, P1, R27, 0x200, RZ ;  /* 0x000002001b1b7810 */ /* 0x000fc80007f3e0ff */
[----:B------:R-:W-:Y:S01]  /*0ee0*/  ISETP.GE.U32.AND P0, PT, R27, 0x1000, PT ;  /* 0x000010001b00780c */ /* 0x000fe20003f06070 */
[----:B------:R-:W-:-:S05]  /*0ef0*/  IMAD.X R25, RZ, RZ, R25, P1 ;  /* 0x000000ffff197224 */ /* 0x000fca00008e0619 */
[----:B------:R-:W-:Y:S02]  /*0f00*/  ISETP.GE.U32.AND.EX P0, PT, R25, RZ, PT, P0 ;  /* 0x000000ff1900720c */ /* 0x000fe40003f06100 */
[----:B------:R-:W-:-:S05]  /*0f10*/  IADD3 R24, P1, R24, 0x400, RZ ;  /* 0x0000040018187810 */ /* 0x000fca0007f3e0ff */
[----:B------:R-:W-:Y:S01]  /*0f20*/  IMAD.X R23, RZ, RZ, R23, P1 ;  /* 0x000000ffff177224 */ /* 0x000fe200008e0617 */
[----:B------:R-:W-:Y:S01]  /*0f30*/  BAR.SYNC.DEFER_BLOCKING 0x0 ;  /* 0x0000000000007b1d */ /* 0x000fe20000010000 */
[----:B--2---:R-:W-:-:S05]  /*0f40*/  IMAD.U32 R32, R14, 0x10000, RZ ;  /* 0x000100000e207824 */ /* 0x004fca00078e00ff */
[----:B------:R-:W-:Y:S04]  /*0f50*/  STS [R21.X4], R32 ;  /* 0x0000002015007388 */ /* 0x000fe80000004800 */
[----:B------:R-:W-:Y:S01]  /*0f60*/  BAR.SYNC.DEFER_BLOCKING 0x0 ;  /* 0x0000000000007b1d */ /* 0x000fe20000010000 */
[C---:B---3--:R-:W-:Y:S02]  /*0f70*/  IMAD.U32 R33, R4.reuse, 0x10000, RZ ;  /* 0x0001000004217824 */ /* 0x048fe400078e00ff */
[----:B------:R-:W-:Y:S01]  /*0f80*/  IMAD.U32 R37, R5, 0x10000, RZ ;  /* 0x0001000005257824 */ /* 0x000fe200078e00ff */
[----:B------:R-:W-:Y:S01]  /*0f90*/  PRMT R5, R4, 0x7632, R5 ;  /* 0x0000763204057816 */ /* 0x000fe20000000005 */
[----:B------:R-:W-:Y:S01]  /*0fa0*/  IMAD.U32 R31, R6, 0x10000, RZ ;  /* 0x00010000061f7824 */ /* 0x000fe200078e00ff */
[----:B------:R-:W0:Y:S01]  /*0fb0*/  LDS.128 R12, [R3.X4] ;  /* 0x00000000030c7984 */ /* 0x000e220000004c00 */
[----:B----4-:R-:W-:-:S04]  /*0fc0*/  IMAD.U32 R18, R8, 0x10000, RZ ;  /* 0x0001000008127824 */ /* 0x010fc800078e00ff */
[----:B------:R-:W-:Y:S02]  /*0fd0*/  FADD R33, R33, R18 ;  /* 0x0000001221217221 */ /* 0x000fe40000000000 */
[----:B------:R-:W2:Y:S01]  /*0fe0*/  LDS.128 R16, [R3.X4+0x10] ;  /* 0x0000100003107984 */ /* 0x000ea20000004c00 */
[----:B------:R-:W-:Y:S01]  /*0ff0*/  IMAD.U32 R28, R9, 0x10000, RZ ;  /* 0x00010000091c7824 */ /* 0x000fe200078e00ff */
[----:B------:R-:W-:Y:S01]  /*1000*/  PRMT R6, R5, 0x7632, R6 ;  /* 0x0000763205067816 */ /* 0x000fe20000000006 */
[----:B------:R-:W-:Y:S01]  /*1010*/  IMAD.U32 R35, R7, 0x10000, RZ ;  /* 0x0001000007237824 */ /* 0x000fe200078e00ff */
[----:B------:R-:W-:Y:S01]  /*1020*/  PRMT R9, R9, 0x7632, R9 ;  /* 0x0000763209097816 */ /* 0x000fe20000000009 */
[----:B------:R-:W-:Y:S01]  /*1030*/  FADD R37, R37, R28 ;  /* 0x0000001c25257221 */ /* 0x000fe20000000000 */
[----:B------:R-:W-:Y:S01]  /*1040*/  IMAD.U32 R28, R10, 0x10000, RZ ;  /* 0x000100000a1c7824 */ /* 0x000fe200078e00ff */
[----:B------:R-:W-:Y:S01]  /*1050*/  PRMT R7, R6, 0x7632, R7 ;  /* 0x0000763206077816 */ /* 0x000fe20000000007 */
[----:B------:R-:W-:Y:S01]  /*1060*/  IMAD.U32 R30, R11, 0x10000, RZ ;  /* 0x000100000b1e7824 */ /* 0x000fe200078e00ff */
[----:B------:R-:W-:Y:S01]  /*1070*/  PRMT R8, R8, 0x7632, R8 ;  /* 0x0000763208087816 */ /* 0x000fe20000000008 */
[----:B------:R-:W-:Y:S01]  /*1080*/  FADD R31, R31, R28 ;  /* 0x0000001c1f1f7221 */ /* 0x000fe20000000000 */
[----:B------:R-:W-:Y:S01]  /*1090*/  PRMT R11, R11, 0x7632, R11 ;  /* 0x000076320b0b7816 */ /* 0x000fe2000000000b */
[----:B------:R-:W-:Y:S01]  /*10a0*/  IMAD.U32 R6, R6, 0x10000, RZ ;  /* 0x0001000006067824 */ /* 0x000fe200078e00ff */
[----:B------:R-:W-:Y:S01]  /*10b0*/  PRMT R4, R7, 0x7632, R4 ;  /* 0x0000763207047816 */ /* 0x000fe20000000004 */
[----:B------:R-:W-:Y:S01]  /*10c0*/  IMAD.U32 R28, R9, 0x10000, RZ ;  /* 0x00010000091c7824 */ /* 0x000fe200078e00ff */
[----:B------:R-:W-:Y:S01]  /*10d0*/  SHF.L.U32 R8, R8, 0x10, RZ ;  /* 0x0000001008087819 */ /* 0x000fe200000006ff */
[----:B------:R-:W-:Y:S01]  /*10e0*/  IMAD.U32 R5, R5, 0x10000, RZ ;  /* 0x0001000005057824 */ /* 0x000fe200078e00ff */
[----:B------:R-:W-:Y:S01]  /*10f0*/  PRMT R10, R10, 0x7632, R10 ;  /* 0x000076320a0a7816 */ /* 0x000fe2000000000a */
[----:B------:R-:W-:Y:S01]  /*1100*/  FADD R35, R35, R30 ;  /* 0x0000001e23237221 */ /* 0x000fe20000000000 */
[----:B------:R-:W-:Y:S01]  /*1110*/  IMAD.U32 R30, R11, 0x10000, RZ ;  /* 0x000100000b1e7824 */ /* 0x000fe200078e00ff */
[----:B------:R-:W-:Y:S01]  /*1120*/  FADD R11, R6, R28 ;  /* 0x0000001c060b7221 */ /* 0x000fe20000000000 */
[----:B------:R-:W-:Y:S01]  /*1130*/  IMAD.U32 R4, R4, 0x10000, RZ ;  /* 0x0001000004047824 */ /* 0x000fe200078e00ff */
[----:B------:R-:W-:Y:S01]  /*1140*/  FADD R9, R5, R8 ;  /* 0x0000000805097221 */ /* 0x000fe20000000000 */
[----:B------:R-:W-:-:S02]  /*1150*/  IMAD.U32 R7, R7, 0x10000, RZ ;  /* 0x0001000007077824 */ /* 0x000fc400078e00ff */
[----:B------:R-:W-:Y:S01]  /*1160*/  IMAD.U32 R10, R10, 0x10000, RZ ;  /* 0x000100000a0a7824 */ /* 0x000fe200078e00ff */
[----:B-1----:R-:W-:Y:S01]  /*1170*/  FMUL R8, R22, R11 ;  /* 0x0000000b16087220 */ /* 0x002fe20000400000 */
[----:B------:R-:W-:Y:S01]  /*1180*/  FADD R5, R4, R30 ;  /* 0x0000001e04057221 */ /* 0x000fe20000000000 */
[C---:B------:R-:W-:Y:S01]  /*1190*/  FMUL R6, R22.reuse, R9 ;  /* 0x0000000916067220 */ /* 0x040fe20000400000 */
[----:B------:R-:W-:Y:S01]  /*11a0*/  FADD R7, R7, R10 ;  /* 0x0000000a07077221 */ /* 0x000fe20000000000 */
[----:B------:R-:W-:Y:S01]  /*11b0*/  FMUL R35, R22, R35 ;  /* 0x0000002316237220 */ /* 0x000fe20000400000 */
[----:B0-----:R-:W-:Y:S01]  /*11c0*/  FMUL R15, R15, R8 ;  /* 0x000000080f0f7220 */ /* 0x001fe20000400000 */
[----:B------:R-:W-:Y:S01]  /*11d0*/  FMUL R13, R6, R13 ;  /* 0x0000000d060d7220 */ /* 0x000fe20000400000 */
[C---:B------:R-:W-:Y:S01]  /*11e0*/  FMUL R8, R22.reuse, R5 ;  /* 0x0000000516087220 */ /* 0x040fe20000400000 */
[C---:B------:R-:W-:Y:S01]  /*11f0*/  FMUL R33, R22.reuse, R33 ;  /* 0x0000002116217220 */ /* 0x040fe20000400000 */
[C---:B------:R-:W-:Y:S01]  /*1200*/  FMUL R37, R22.reuse, R37 ;  /* 0x0000002516257220 */ /* 0x040fe20000400000 */
[C---:B------:R-:W-:Y:S01]  /*1210*/  FMUL R31, R22.reuse, R31 ;  /* 0x0000001f161f7220 */ /* 0x040fe20000400000 */
[----:B------:R-:W-:Y:S01]  /*1220*/  FMUL R6, R22, R7 ;  /* 0x0000000716067220 */ /* 0x000fe20000400000 */
[----:B------:R-:W-:Y:S01]  /*1230*/  FMUL R4, R33, R12 ;  /* 0x0000000c21047220 */ /* 0x000fe20000400000 */
[----:B--2---:R-:W-:Y:S01]  /*1240*/  FMUL R7, R18, R35 ;  /* 0x0000002312077220 */ /* 0x004fe20000400000 */
[----:B------:R-:W-:Y:S01]  /*1250*/  FMUL R8, R19, R8 ;  /* 0x0000000813087220 */ /* 0x000fe20000400000 */
[----:B------:R-:W-:Y:S01]  /*1260*/  FMUL R14, R14, R37 ;  /* 0x000000250e0e7220 */ /* 0x000fe20000400000 */
[----:B------:R-:W-:Y:S01]  /*1270*/  FMUL R16, R31, R16 ;  /* 0x000000101f107220 */ /* 0x000fe20000400000 */
[----:B------:R-:W-:Y:S01]  /*1280*/  FMUL R17, R6, R17 ;  /* 0x0000001106117220 */ /* 0x000fe20000400000 */
[----:B------:R-:W-:-:S02]  /*1290*/  F2FP.BF16.PACK_AB R4, R13, R4 ;  /* 0x000000040d04723e */ /* 0x000fc400000010ff */
[----:B------:R-:W-:Y:S01]  /*12a0*/  F2FP.BF16.PACK_AB R7, R8, R7 ;  /* 0x000000070807723e */ /* 0x000fe200000010ff */
[----:B------:R-:W-:Y:S01]  /*12b0*/  IMAD.WIDE R8, R26, R29, c[0x0][0x180] ;  /* 0x000060001a087625 */ /* 0x000fe200078e021d */
[----:B------:R-:W-:Y:S02]  /*12c0*/  F2FP.BF16.PACK_AB R5, R15, R14 ;  /* 0x0000000e0f05723e */ /* 0x000fe400000010ff */
[----:B------:R-:W-:-:S05]  /*12d0*/  F2FP.BF16.PACK_AB R6, R17, R16 ;  /* 0x000000101106723e */ /* 0x000fca00000010ff */
[----:B------:R0:W-:Y:S01]  /*12e0*/  @!P2 STG.E.128 [R8.64], R4 ;  /* 0x000000040800a986 */ /* 0x0001e2000c101d04 */
[----:B------:R-:W-:Y:S05]  /*12f0*/  @!P0 BRA `(.L_x_2) ;  /* 0xfffffac000008947 */ /* 0x000fea000383ffff */
[----:B------:R-:W-:Y:S05]  /*1300*/  EXIT ;  /* 0x000000000000794d */ /* 0x000fea0003800000 */
.L_x_0:
[----:B------:R-:W-:Y:S01]  /*1310*/  MOV R0, 0x0 ;  /* 0x0000000000007802 */ /* 0x000fe20000000f00 */
[----:B------:R-:W-:Y:S02]  /*1320*/  IMAD.MOV.U32 R4, RZ, RZ, c[0x4][0x18] ;  /* 0x01000600ff047624 */ /* 0x000fe400078e00ff */
[----:B------:R-:W-:Y:S01]  /*1330*/  IMAD.MOV.U32 R5, RZ, RZ, c[0x4][0x1c] ;  /* 0x01000700ff057624 */ /* 0x000fe200078e00ff */
[----:B------:R0:W1:Y:S01]  /*1340*/  LDC.64 R2, c[0x4][R0] ;  /* 0x0100000000027b82 */ /* 0x0000620000000a00 */
[----:B------:R-:W-:Y:S02]  /*1350*/  IMAD.MOV.U32 R6, RZ, RZ, c[0x4][0x10] ;  /* 0x01000400ff067624 */ /* 0x000fe400078e00ff */
[----:B------:R-:W-:Y:S02]  /*1360*/  IMAD.MOV.U32 R7, RZ, RZ, c[0x4][0x14] ;  /* 0x01000500ff077624 */ /* 0x000fe400078e00ff */
[----:B------:R-:W-:-:S02]  /*1370*/  IMAD.MOV.U32 R8, RZ, RZ, 0x2a ;  /* 0x0000002aff087424 */ /* 0x000fc400078e00ff */
[----:B------:R-:W-:Y:S02]  /*1380*/  IMAD.MOV.U32 R10, RZ, RZ, c[0x4][0x8] ;  /* 0x01000200ff0a7624 */ /* 0x000fe400078e00ff */
[----:B------:R-:W-:Y:S02]  /*1390*/  IMAD.MOV.U32 R11, RZ, RZ, c[0x4][0xc] ;  /* 0x01000300ff0b7624 */ /* 0x000fe400078e00ff */
[----:B------:R-:W-:Y:S02]  /*13a0*/  IMAD.MOV.U32 R12, RZ, RZ, 0x1 ;  /* 0x00000001ff0c7424 */ /* 0x000fe400078e00ff */
[----:B------:R-:W-:Y:S02]  /*13b0*/  IMAD.MOV.U32 R13, RZ, RZ, RZ ;  /* 0x000000ffff0d7224 */ /* 0x000fe400078e00ff */
[----:B0-----:R-:W-:Y:S01]  /*13c0*/  LEPC R14 ;  /* 0x00000000000e734e */ /* 0x001fe20000000000 */
[----:B------:R-:W-:Y:S02]  /*13d0*/  MOV R9, 0x1440 ;  /* 0x0000144000097802 */ /* 0x000fe40000000f00 */
[----:B------:R-:W-:Y:S02]  /*13e0*/  MOV R20, 0x13c0 ;  /* 0x000013c000147802 */ /* 0x000fe40000000f00 */
[----:B------:R-:W-:-:S02]  /*13f0*/  MOV R21, 0x0 ;  /* 0x0000000000157802 */ /* 0x000fc40000000f00 */
[----:B------:R-:W-:Y:S02]  /*1400*/  MOV R0, 0x0 ;  /* 0x0000000000007802 */ /* 0x000fe40000000f00 */
[----:B------:R-:W-:-:S04]  /*1410*/  IADD3 R20, P0, P1, -R20, R9, R14 ;  /* 0x0000000914147210 */ /* 0x000fc8000791e10e */
[----:B------:R-:W-:-:S04]  /*1420*/  IADD3.X R21, ~R0, R21, R15, P0, P1 ;  /* 0x0000001500157210 */ /* 0x000fc800007e250f */
[----:B-1----:R-:W-:Y:S05]  /*1430*/  CALL.ABS.NOINC R2 ;  /* 0x0000000002007343 */ /* 0x002fea0003c00000 */
.L_x_3:
[----:B------:R-:W-:-:S00]  /*1440*/  BRA `(.L_x_3) ;  /* 0xfffffff000007947 */ /* 0x000fc0000383ffff */
[----:B------:R-:W-:-:S00]  /*1450*/  NOP ;  /* 0x0000000000007918 */ /* 0x000fc00000000000 */
        /* <DEDUP_REMOVED lines=10> */
.L_x_4:


//--------------------- .nv.global.init           --------------------------
	.section	.nv.global.init,"aw",@progbits
.nv.global.init:
	.type		assertFunc_0,@object
	.size		assertFunc_0,(_$_str - assertFunc_0)
assertFunc_0:
        /*0000*/ 	.byte	0x75, 0x6e, 0x6b, 0x6e, 0x6f, 0x77, 0x6e, 0x00
	.type		_$_str,@object
	.size		_$_str,(assertMessage_0 - _$_str)
_$_str:
        /*0008*/ 	.byte	0x5f, 0x5f, 0x43, 0x55, 0x44, 0x41, 0x5f, 0x46, 0x54, 0x5a, 0x00
	.type		assertMessage_0,@object
	.size		assertMessage_0,(assertFile_0 - assertMessage_0)
assertMessage_0:
        /*0013*/ 	.byte	0x69, 0x6e, 0x64, 0x65, 0x78, 0x20, 0x6f, 0x75, 0x74, 0x20, 0x6f, 0x66, 0x20, 0x62, 0x6f, 0x75
        /*0023*/ 	.byte	0x6e, 0x64, 0x73, 0x3a, 0x20, 0x30, 0x20, 0x3c, 0x3d, 0x20, 0x74, 0x6d, 0x70, 0x34, 0x20, 0x3c
        /*0033*/ 	.byte	0x20, 0x33, 0x32, 0x31, 0x32, 0x38, 0x00
	.type		assertFile_0,@object
	.size		assertFile_0,(.L_1 - assertFile_0)
assertFile_0:
        /*003a*/ 	.byte	0x2f, 0x74, 0x6d, 0x70, 0x2f, 0x74, 0x6f, 0x72, 0x63, 0x68, 0x69, 0x6e, 0x64, 0x75, 0x63, 0x74
        /*004a*/ 	.byte	0x6f, 0x72, 0x5f, 0x72, 0x6f, 0x6f, 0x74, 0x2f, 0x71, 0x71, 0x2f, 0x63, 0x71, 0x71, 0x74, 0x6e
        /*005a*/ 	.byte	0x35, 0x6c, 0x6d, 0x62, 0x61, 0x69, 0x64, 0x61, 0x37, 0x64, 0x77, 0x66, 0x6a, 0x68, 0x36, 0x77
        /*006a*/ 	.byte	0x32, 0x6f, 0x64, 0x70, 0x6b, 0x67, 0x70, 0x75, 0x6c, 0x36, 0x6d, 0x6d, 0x67, 0x68, 0x75, 0x63
        /*007a*/ 	.byte	0x79, 0x79, 0x34, 0x78, 0x72, 0x67, 0x71, 0x77, 0x73, 0x74, 0x64, 0x77, 0x72, 0x6b, 0x72, 0x2e
        /*008a*/ 	.byte	0x70, 0x79, 0x00
.L_1:


//--------------------- .nv.shared.triton_red_fused__to_copy_add_embedding_mean_mul_pow_rsqrt_5 --------------------------
	.section	.nv.shared.triton_red_fused__to_copy_add_embedding_mean_mul_pow_rsqrt_5,"aw",@nobits
	.sectionflags	@""
	.align	16


//--------------------- SYMBOLS --------------------------

	.type		__assertfail,@function
